//
// Generated by NVIDIA NVVM Compiler
//
// Compiler Build ID: CL-36424714
// Cuda compilation tools, release 13.0, V13.0.88
// Based on NVVM 20.0.0
//

.version 9.0
.target sm_100
.address_size 64

	// .globl	_Z22colorToGrayscaleKernelPhS_ii

.visible .entry _Z22colorToGrayscaleKernelPhS_ii(
	.param .u64 .ptr .align 1 _Z22colorToGrayscaleKernelPhS_ii_param_0,
	.param .u64 .ptr .align 1 _Z22colorToGrayscaleKernelPhS_ii_param_1,
	.param .u32 _Z22colorToGrayscaleKernelPhS_ii_param_2,
	.param .u32 _Z22colorToGrayscaleKernelPhS_ii_param_3
)
{
	.reg .pred 	%p<4>;
	.reg .b16 	%rs<4>;
	.reg .b32 	%r<16>;
	.reg .b64 	%rd<9>;
	.reg .b64 	%fd<7>;

	ld.param.u64 	%rd1, [_Z22colorToGrayscaleKernelPhS_ii_param_0];
	ld.param.u64 	%rd2, [_Z22colorToGrayscaleKernelPhS_ii_param_1];
	ld.param.u32 	%r4, [_Z22colorToGrayscaleKernelPhS_ii_param_2];
	ld.param.u32 	%r3, [_Z22colorToGrayscaleKernelPhS_ii_param_3];
	mov.u32 	%r6, %ctaid.x;
	mov.u32 	%r7, %ntid.x;
	mov.u32 	%r8, %tid.x;
	mad.lo.s32 	%r1, %r6, %r7, %r8;
	mov.u32 	%r9, %ctaid.y;
	mov.u32 	%r10, %ntid.y;
	mov.u32 	%r11, %tid.y;
	mad.lo.s32 	%r12, %r9, %r10, %r11;
	setp.ge.s32 	%p1, %r1, %r3;
	setp.ge.s32 	%p2, %r12, %r4;
	or.pred  	%p3, %p1, %p2;
	@%p3 bra 	$L__BB0_2;
	cvta.to.global.u64 	%rd3, %rd1;
	cvta.to.global.u64 	%rd4, %rd2;
	mad.lo.s32 	%r13, %r3, %r12, %r1;
	mul.lo.s32 	%r14, %r13, 3;
	cvt.s64.s32 	%rd5, %r14;
	add.s64 	%rd6, %rd3, %rd5;
	ld.global.u8 	%rs1, [%rd6];
	ld.global.u8 	%rs2, [%rd6+1];
	ld.global.u8 	%rs3, [%rd6+2];
	cvt.rn.f64.u16 	%fd1, %rs1;
	cvt.rn.f64.u16 	%fd2, %rs2;
	mul.f64 	%fd3, %fd2, 0d3FE6B851EB851EB8;
	fma.rn.f64 	%fd4, %fd1, 0d3FCAE147AE147AE1, %fd3;
	cvt.rn.f64.u16 	%fd5, %rs3;
	fma.rn.f64 	%fd6, %fd5, 0d3FB1EB851EB851EC, %fd4;
	cvt.rzi.u32.f64 	%r15, %fd6;
	cvt.s64.s32 	%rd7, %r13;
	add.s64 	%rd8, %rd4, %rd7;
	st.global.u8 	[%rd8], %r15;
$L__BB0_2:
	ret;

}


// ===== COMPILED SASS (sm_100) =====

	.target	sm_100

	.elftype	@"ET_EXEC"


//--------------------- .note.nv.tkinfo           --------------------------
	.section	.note.nv.tkinfo,"",@"SHT_NOTE"
	.sectionflags	@"SHF_NOTE_NV_TKINFO"
	.tkinfo
        /*0018*/ 	.word	0x00000002
        /*0030*/ 	.string	""
        /*0030*/ 	.string	"ptxas"
        /*0030*/ 	.string	"Cuda compilation tools, release 13.0, V13.0.88"
        /*0030*/ 	.string	"Build cuda_13.0.r13.0/compiler.36424714_0"
        /*0030*/ 	.string	"-arch sm_100 -m 64 "



//--------------------- .note.nv.cuinfo           --------------------------
	.section	.note.nv.cuinfo,"",@"SHT_NOTE"
	.sectionflags	@"SHF_NOTE_NV_CUINFO"
        /*0018*/ 	.short	0x0002
        /*001a*/ 	.short	0x0064
        /*001c*/ 	.short	0x0082
	.zero		2


//--------------------- .nv.info                  --------------------------
	.section	.nv.info,"",@"SHT_CUDA_INFO"
	.align	4


	//----- nvinfo : EIATTR_REGCOUNT
	.align		4
        /*0000*/ 	.byte	0x04, 0x2f
        /*0002*/ 	.short	(.L_1 - .L_0)
	.align		4
.L_0:
        /*0004*/ 	.word	index@(_Z22colorToGrayscaleKernelPhS_ii)
        /*0008*/ 	.word	0x0000000e


	//----- nvinfo : EIATTR_FRAME_SIZE
	.align		4
.L_1:
        /*000c*/ 	.byte	0x04, 0x11
        /*000e*/ 	.short	(.L_3 - .L_2)
	.align		4
.L_2:
        /*0010*/ 	.word	index@(_Z22colorToGrayscaleKernelPhS_ii)
        /*0014*/ 	.word	0x00000000


	//----- nvinfo : EIATTR_MIN_STACK_SIZE
	.align		4
.L_3:
        /*0018*/ 	.byte	0x04, 0x12
        /*001a*/ 	.short	(.L_5 - .L_4)
	.align		4
.L_4:
        /*001c*/ 	.word	index@(_Z22colorToGrayscaleKernelPhS_ii)
        /*0020*/ 	.word	0x00000000
.L_5:


//--------------------- .nv.compat                --------------------------
	.section	.nv.compat,"",@"SHT_CUDA_COMPAT_INFO"
	.align	4
        /*0000*/ 	.byte	0x02, 0x09, 0x00, 0x00, 0x02, 0x02, 0x01, 0x00, 0x02, 0x05, 0x05, 0x00, 0x03, 0x07, 0x01, 0x01
        /*0010*/ 	.byte	0x02, 0x03, 0x00, 0x00, 0x02, 0x06, 0x01, 0x00, 0x04, 0x0b, 0x08, 0x00, 0x01, 0x00, 0x00, 0x00
        /*0020*/ 	.byte	0x00, 0x00, 0x00, 0x00


//--------------------- .nv.info._Z22colorToGrayscaleKernelPhS_ii --------------------------
	.section	.nv.info._Z22colorToGrayscaleKernelPhS_ii,"",@"SHT_CUDA_INFO"
	.sectionflags	@""
	.align	4


	//----- nvinfo : EIATTR_CUDA_API_VERSION
	.align		4
        /*0000*/ 	.byte	0x04, 0x37
        /*0002*/ 	.short	(.L_7 - .L_6)
.L_6:
        /*0004*/ 	.word	0x00000082


	//----- nvinfo : EIATTR_KPARAM_INFO
	.align		4
.L_7:
        /*0008*/ 	.byte	0x04, 0x17
        /*000a*/ 	.short	(.L_9 - .L_8)
.L_8:
        /*000c*/ 	.word	0x00000000
        /*0010*/ 	.short	0x0003
        /*0012*/ 	.short	0x0014
        /*0014*/ 	.byte	0x00, 0xf0, 0x11, 0x00


	//----- nvinfo : EIATTR_KPARAM_INFO
	.align		4
.L_9:
        /*0018*/ 	.byte	0x04, 0x17
        /*001a*/ 	.short	(.L_11 - .L_10)
.L_10:
        /*001c*/ 	.word	0x00000000
        /*0020*/ 	.short	0x0002
        /*0022*/ 	.short	0x0010
        /*0024*/ 	.byte	0x00, 0xf0, 0x11, 0x00


	//----- nvinfo : EIATTR_KPARAM_INFO
	.align		4
.L_11:
        /*0028*/ 	.byte	0x04, 0x17
        /*002a*/ 	.short	(.L_13 - .L_12)
.L_12:
        /*002c*/ 	.word	0x00000000
        /*0030*/ 	.short	0x0001
        /*0032*/ 	.short	0x0008
        /*0034*/ 	.byte	0x00, 0xf5, 0x21, 0x00


	//----- nvinfo : EIATTR_KPARAM_INFO
	.align		4
.L_13:
        /*0038*/ 	.byte	0x04, 0x17
        /*003a*/ 	.short	(.L_15 - .L_14)
.L_14:
        /*003c*/ 	.word	0x00000000
        /*0040*/ 	.short	0x0000
        /*0042*/ 	.short	0x0000
        /*0044*/ 	.byte	0x00, 0xf5, 0x21, 0x00


	//----- nvinfo : EIATTR_SPARSE_MMA_MASK
	.align		4
.L_15:
        /*0048*/ 	.byte	0x03, 0x50
        /*004a*/ 	.short	0x0000


	//----- nvinfo : EIATTR_MAXREG_COUNT
	.align		4
        /*004c*/ 	.byte	0x03, 0x1b
        /*004e*/ 	.short	0x00ff


	//----- nvinfo : EIATTR_MERCURY_ISA_VERSION
	.align		4
        /*0050*/ 	.byte	0x03, 0x5f
        /*0052*/ 	.short	0x0101


	//----- nvinfo : EIATTR_VRC_CTA_INIT_COUNT
	.align		4
        /*0054*/ 	.byte	0x02, 0x4a
	.zero		1
	.zero		1


	//----- nvinfo : EIATTR_EXIT_INSTR_OFFSETS
	.align		4
        /*0058*/ 	.byte	0x04, 0x1c
        /*005a*/ 	.short	(.L_17 - .L_16)


	//   ....[0]....
.L_16:
        /*005c*/ 	.word	0x000000c0


	//   ....[1]....
        /*0060*/ 	.word	0x00000260


	//----- nvinfo : EIATTR_CBANK_PARAM_SIZE
	.align		4
.L_17:
        /*0064*/ 	.byte	0x03, 0x19
        /*0066*/ 	.short	0x0018


	//----- nvinfo : EIATTR_PARAM_CBANK
	.align		4
        /*0068*/ 	.byte	0x04, 0x0a
        /*006a*/ 	.short	(.L_19 - .L_18)
	.align		4
.L_18:
        /*006c*/ 	.word	index@(.nv.constant0._Z22colorToGrayscaleKernelPhS_ii)
        /*0070*/ 	.short	0x0380
        /*0072*/ 	.short	0x0018


	//----- nvinfo : EIATTR_SW_WAR
	.align		4
.L_19:
        /*0074*/ 	.byte	0x04, 0x36
        /*0076*/ 	.short	(.L_21 - .L_20)
.L_20:
        /*0078*/ 	.word	0x00000008
.L_21:


//--------------------- .nv.callgraph             --------------------------
	.section	.nv.callgraph,"",@"SHT_CUDA_CALLGRAPH"
	.align	4
	.sectionentsize	8
	.align		4
        /*0000*/ 	.word	0x00000000
	.align		4
        /*0004*/ 	.word	0xffffffff
	.align		4
        /*0008*/ 	.word	0x00000000
	.align		4
        /*000c*/ 	.word	0xfffffffe
	.align		4
        /*0010*/ 	.word	0x00000000
	.align		4
        /*0014*/ 	.word	0xfffffffd
	.align		4
        /*0018*/ 	.word	0x00000000
	.align		4
        /*001c*/ 	.word	0xfffffffc


//--------------------- .text._Z22colorToGrayscaleKernelPhS_ii --------------------------
	.section	.text._Z22colorToGrayscaleKernelPhS_ii,"ax",@progbits
	.align	128
        .global         _Z22colorToGrayscaleKernelPhS_ii
        .type           _Z22colorToGrayscaleKernelPhS_ii,@function
        .size           _Z22colorToGrayscaleKernelPhS_ii,(.L_x_1 - _Z22colorToGrayscaleKernelPhS_ii)
        .other          _Z22colorToGrayscaleKernelPhS_ii,@"STO_CUDA_ENTRY STV_DEFAULT"
_Z22colorToGrayscaleKernelPhS_ii:
.text._Z22colorToGrayscaleKernelPhS_ii:
[----:B------:R-:W-:Y:S01]  /*0000*/  LDC R1, c[0x0][0x37c] ;  /* 0x0000df00ff017b82 */ /* 0x000fe20000000800 */
[----:B------:R-:W0:Y:S07]  /*0010*/  S2R R2, SR_TID.Y ;  /* 0x0000000000027919 */ /* 0x000e2e0000002200 */
[----:B------:R-:W1:Y:S01]  /*0020*/  LDC R0, c[0x0][0x360] ;  /* 0x0000d800ff007b82 */ /* 0x000e620000000800 */
[----:B------:R-:W2:Y:S01]  /*0030*/  LDCU.64 UR6, c[0x0][0x390] ;  /* 0x00007200ff0677ac */ /* 0x000ea20008000a00 */
[----:B------:R-:W1:Y:S06]  /*0040*/  S2R R5, SR_TID.X ;  /* 0x0000000000057919 */ /* 0x000e6c0000002100 */
[----:B------:R-:W0:Y:S08]  /*0050*/  S2UR UR5, SR_CTAID.Y ;  /* 0x00000000000579c3 */ /* 0x000e300000002600 */
[----:B------:R-:W0:Y:S08]  /*0060*/  LDC R3, c[0x0][0x364] ;  /* 0x0000d900ff037b82 */ /* 0x000e300000000800 */
[----:B------:R-:W1:Y:S01]  /*0070*/  S2UR UR4, SR_CTAID.X ;  /* 0x00000000000479c3 */ /* 0x000e620000002500 */
[----:B0-----:R-:W-:-:S05]  /*0080*/  IMAD R3, R3, UR5, R2 ;  /* 0x0000000503037c24 */ /* 0x001fca000f8e0202 */
[----:B--2---:R-:W-:Y:S01]  /*0090*/  ISETP.GE.AND P0, PT, R3, UR6, PT ;  /* 0x0000000603007c0c */ /* 0x004fe2000bf06270 */
[----:B-1----:R-:W-:-:S05]  /*00a0*/  IMAD R0, R0, UR4, R5 ;  /* 0x0000000400007c24 */ /* 0x002fca000f8e0205 */
[----:B------:R-:W-:-:S13]  /*00b0*/  ISETP.GE.OR P0, PT, R0, UR7, P0 ;  /* 0x0000000700007c0c */ /* 0x000fda0008706670 */
[----:B------:R-:W-:Y:S05]  /*00c0*/  @P0 EXIT ;  /* 0x000000000000094d */ /* 0x000fea0003800000 */
[----:B------:R-:W0:Y:S01]  /*00d0*/  LDCU.128 UR8, c[0x0][0x380] ;  /* 0x00007000ff0877ac */ /* 0x000e220008000c00 */
[----:B------:R-:W-:Y:S01]  /*00e0*/  IMAD R0, R3, UR7, R0 ;  /* 0x0000000703007c24 */ /* 0x000fe2000f8e0200 */
[----:B------:R-:W1:Y:S03]  /*00f0*/  LDCU.64 UR4, c[0x0][0x358] ;  /* 0x00006b00ff0477ac */ /* 0x000e660008000a00 */
[----:B------:R-:W-:-:S05]  /*0100*/  IMAD R3, R0, 0x3, RZ ;  /* 0x0000000300037824 */ /* 0x000fca00078e02ff */
[----:B0-----:R-:W-:-:S04]  /*0110*/  IADD3 R2, P0, PT, R3, UR8, RZ ;  /* 0x0000000803027c10 */ /* 0x001fc8000ff1e0ff */
[----:B------:R-:W-:-:S05]  /*0120*/  LEA.HI.X.SX32 R3, R3, UR9, 0x1, P0 ;  /* 0x0000000903037c11 */ /* 0x000fca00080f0eff */
[----:B-1----:R-:W2:Y:S04]  /*0130*/  LDG.E.U8 R11, desc[UR4][R2.64+0x1] ;  /* 0x00000104020b7981 */ /* 0x002ea8000c1e1100 */
[----:B------:R-:W3:Y:S04]  /*0140*/  LDG.E.U8 R10, desc[UR4][R2.64] ;  /* 0x00000004020a7981 */ /* 0x000ee8000c1e1100 */
[----:B------:R0:W4:Y:S01]  /*0150*/  LDG.E.U8 R8, desc[UR4][R2.64+0x2] ;  /* 0x0000020402087981 */ /* 0x000122000c1e1100 */
[----:B------:R-:W-:Y:S01]  /*0160*/  UMOV UR8, 0xeb851eb8 ;  /* 0xeb851eb800087882 */ /* 0x000fe20000000000 */
[----:B------:R-:W-:Y:S01]  /*0170*/  UMOV UR9, 0x3fe6b851 ;  /* 0x3fe6b85100097882 */ /* 0x000fe20000000000 */
[----:B0-----:R-:W-:-:S04]  /*0180*/  IADD3 R2, P0, PT, R0, UR10, RZ ;  /* 0x0000000a00027c10 */ /* 0x001fc8000ff1e0ff */
[----:B------:R-:W-:Y:S01]  /*0190*/  LEA.HI.X.SX32 R3, R0, UR11, 0x1, P0 ;  /* 0x0000000b00037c11 */ /* 0x000fe200080f0eff */
[----:B--2---:R-:W0:Y:S08]  /*01a0*/  I2F.F64.U16 R6, R11 ;  /* 0x0000000b00067312 */ /* 0x004e300000101800 */
[----:B---3--:R-:W1:Y:S01]  /*01b0*/  I2F.F64.U16 R4, R10 ;  /* 0x0000000a00047312 */ /* 0x008e620000101800 */
[----:B0-----:R-:W-:-:S07]  /*01c0*/  DMUL R6, R6, UR8 ;  /* 0x0000000806067c28 */ /* 0x001fce0008000000 */
[----:B----4-:R-:W0:Y:S01]  /*01d0*/  I2F.F64.U16 R8, R8 ;  /* 0x0000000800087312 */ /* 0x010e220000101800 */
[----:B------:R-:W-:Y:S01]  /*01e0*/  UMOV UR8, 0xae147ae1 ;  /* 0xae147ae100087882 */ /* 0x000fe20000000000 */
[----:B------:R-:W-:Y:S02]  /*01f0*/  UMOV UR9, 0x3fcae147 ;  /* 0x3fcae14700097882 */ /* 0x000fe40000000000 */
[----:B-1----:R-:W-:Y:S01]  /*0200*/  DFMA R4, R4, UR8, R6 ;  /* 0x0000000804047c2b */ /* 0x002fe20008000006 */
[----:B------:R-:W-:Y:S01]  /*0210*/  UMOV UR8, 0x1eb851ec ;  /* 0x1eb851ec00087882 */ /* 0x000fe20000000000 */
[----:B------:R-:W-:-:S06]  /*0220*/  UMOV UR9, 0x3fb1eb85 ;  /* 0x3fb1eb8500097882 */ /* 0x000fcc0000000000 */
[----:B0-----:R-:W-:-:S10]  /*0230*/  DFMA R4, R8, UR8, R4 ;  /* 0x0000000808047c2b */ /* 0x001fd40008000004 */
[----:B------:R-:W0:Y:S02]  /*0240*/  F2I.U32.F64.TRUNC R5, R4 ;  /* 0x0000000400057311 */ /* 0x000e24000030d000 */
[----:B0-----:R-:W-:Y:S01]  /*0250*/  STG.E.U8 desc[UR4][R2.64], R5 ;  /* 0x0000000502007986 */ /* 0x001fe2000c101104 */
[----:B------:R-:W-:Y:S05]  /*0260*/  EXIT ;  /* 0x000000000000794d */ /* 0x000fea0003800000 */
.L_x_0:
[----:B------:R-:W-:-:S00]  /*0270*/  BRA `(.L_x_0) ;  /* 0xfffffffc00fc7947 */ /* 0x000fc0000383ffff */
[----:B------:R-:W-:-:S00]  /*0280*/  NOP ;  /* 0x0000000000007918 */ /* 0x000fc00000000000 */
[----:B------:R-:W-:-:S00]  /*0290*/  NOP ;  /* 0x0000000000007918 */ /* 0x000fc00000000000 */
[----:B------:R-:W-:-:S00]  /*02a0*/  NOP ;  /* 0x0000000000007918 */ /* 0x000fc00000000000 */
[----:B------:R-:W-:-:S00]  /*02b0*/  NOP ;  /* 0x0000000000007918 */ /* 0x000fc00000000000 */
[----:B------:R-:W-:-:S00]  /*02c0*/  NOP ;  /* 0x0000000000007918 */ /* 0x000fc00000000000 */
[----:B------:R-:W-:-:S00]  /*02d0*/  NOP ;  /* 0x0000000000007918 */ /* 0x000fc00000000000 */
[----:B------:R-:W-:-:S00]  /*02e0*/  NOP ;  /* 0x0000000000007918 */ /* 0x000fc00000000000 */
[----:B------:R-:W-:-:S00]  /*02f0*/  NOP ;  /* 0x0000000000007918 */ /* 0x000fc00000000000 */
.L_x_1:


//--------------------- .nv.shared.reserved.0     --------------------------
	.section	.nv.shared.reserved.0,"aw",@nobits
	.weak		__nv_reservedSMEM_offset_0_alias
	.size		__nv_reservedSMEM_offset_0_alias, 0, 64
	.other		__nv_reservedSMEM_offset_0_alias,@"STO_CUDA_RESERVED_SHARED STV_DEFAULT"
__nv_reservedSMEM_offset_0_alias:
	.zero		0
	.zero		64


//--------------------- .nv.constant0._Z22colorToGrayscaleKernelPhS_ii --------------------------
	.section	.nv.constant0._Z22colorToGrayscaleKernelPhS_ii,"a",@progbits
	.sectionflags	@""
	.align	4
.nv.constant0._Z22colorToGrayscaleKernelPhS_ii:
	.zero		920


//--------------------- SYMBOLS --------------------------

	.type		.nv.reservedSmem.offset0,@object
	.size		.nv.reservedSmem.offset0,0x4
